//
// Generated by NVIDIA NVVM Compiler
//
// Compiler Build ID: CL-36424714
// Cuda compilation tools, release 13.0, V13.0.88
// Based on NVVM 20.0.0
//

.version 9.0
.target sm_100
.address_size 64

	// .globl	_Z19vectorAddBlockSizeNPiS_S_i

.visible .entry _Z19vectorAddBlockSizeNPiS_S_i(
	.param .u64 .ptr .align 1 _Z19vectorAddBlockSizeNPiS_S_i_param_0,
	.param .u64 .ptr .align 1 _Z19vectorAddBlockSizeNPiS_S_i_param_1,
	.param .u64 .ptr .align 1 _Z19vectorAddBlockSizeNPiS_S_i_param_2,
	.param .u32 _Z19vectorAddBlockSizeNPiS_S_i_param_3
)
{
	.reg .pred 	%p<2>;
	.reg .b32 	%r<6>;
	.reg .b64 	%rd<11>;

	ld.param.u64 	%rd1, [_Z19vectorAddBlockSizeNPiS_S_i_param_0];
	ld.param.u64 	%rd2, [_Z19vectorAddBlockSizeNPiS_S_i_param_1];
	ld.param.u64 	%rd3, [_Z19vectorAddBlockSizeNPiS_S_i_param_2];
	ld.param.u32 	%r2, [_Z19vectorAddBlockSizeNPiS_S_i_param_3];
	mov.u32 	%r1, %tid.x;
	setp.ge.s32 	%p1, %r1, %r2;
	@%p1 bra 	$L__BB0_2;
	cvta.to.global.u64 	%rd4, %rd1;
	cvta.to.global.u64 	%rd5, %rd2;
	cvta.to.global.u64 	%rd6, %rd3;
	mul.wide.u32 	%rd7, %r1, 4;
	add.s64 	%rd8, %rd4, %rd7;
	ld.global.u32 	%r3, [%rd8];
	add.s64 	%rd9, %rd5, %rd7;
	ld.global.u32 	%r4, [%rd9];
	add.s32 	%r5, %r4, %r3;
	add.s64 	%rd10, %rd6, %rd7;
	st.global.u32 	[%rd10], %r5;
$L__BB0_2:
	ret;

}
	// .globl	_Z17vectorAddNThreadsPiS_S_i
.visible .entry _Z17vectorAddNThreadsPiS_S_i(
	.param .u64 .ptr .align 1 _Z17vectorAddNThreadsPiS_S_i_param_0,
	.param .u64 .ptr .align 1 _Z17vectorAddNThreadsPiS_S_i_param_1,
	.param .u64 .ptr .align 1 _Z17vectorAddNThreadsPiS_S_i_param_2,
	.param .u32 _Z17vectorAddNThreadsPiS_S_i_param_3
)
{
	.reg .pred 	%p<2>;
	.reg .b32 	%r<6>;
	.reg .b64 	%rd<11>;

	ld.param.u64 	%rd1, [_Z17vectorAddNThreadsPiS_S_i_param_0];
	ld.param.u64 	%rd2, [_Z17vectorAddNThreadsPiS_S_i_param_1];
	ld.param.u64 	%rd3, [_Z17vectorAddNThreadsPiS_S_i_param_2];
	ld.param.u32 	%r2, [_Z17vectorAddNThreadsPiS_S_i_param_3];
	mov.u32 	%r1, %tid.x;
	setp.ge.s32 	%p1, %r1, %r2;
	@%p1 bra 	$L__BB1_2;
	cvta.to.global.u64 	%rd4, %rd1;
	cvta.to.global.u64 	%rd5, %rd2;
	cvta.to.global.u64 	%rd6, %rd3;
	mul.wide.u32 	%rd7, %r1, 4;
	add.s64 	%rd8, %rd4, %rd7;
	ld.global.u32 	%r3, [%rd8];
	add.s64 	%rd9, %rd5, %rd7;
	ld.global.u32 	%r4, [%rd9];
	add.s32 	%r5, %r4, %r3;
	add.s64 	%rd10, %rd6, %rd7;
	st.global.u32 	[%rd10], %r5;
$L__BB1_2:
	ret;

}


// ===== COMPILED SASS (sm_100) =====

	.target	sm_100

	.elftype	@"ET_EXEC"


//--------------------- .note.nv.tkinfo           --------------------------
	.section	.note.nv.tkinfo,"",@"SHT_NOTE"
	.sectionflags	@"SHF_NOTE_NV_TKINFO"
	.tkinfo
        /*0018*/ 	.word	0x00000002
        /*0030*/ 	.string	""
        /*0030*/ 	.string	"ptxas"
        /*0030*/ 	.string	"Cuda compilation tools, release 13.0, V13.0.88"
        /*0030*/ 	.string	"Build cuda_13.0.r13.0/compiler.36424714_0"
        /*0030*/ 	.string	"-arch sm_100 -m 64 "



//--------------------- .note.nv.cuinfo           --------------------------
	.section	.note.nv.cuinfo,"",@"SHT_NOTE"
	.sectionflags	@"SHF_NOTE_NV_CUINFO"
        /*0018*/ 	.short	0x0002
        /*001a*/ 	.short	0x0064
        /*001c*/ 	.short	0x0082
	.zero		2


//--------------------- .nv.info                  --------------------------
	.section	.nv.info,"",@"SHT_CUDA_INFO"
	.align	4


	//----- nvinfo : EIATTR_REGCOUNT
	.align		4
        /*0000*/ 	.byte	0x04, 0x2f
        /*0002*/ 	.short	(.L_1 - .L_0)
	.align		4
.L_0:
        /*0004*/ 	.word	index@(_Z19vectorAddBlockSizeNPiS_S_i)
        /*0008*/ 	.word	0x0000000c


	//----- nvinfo : EIATTR_FRAME_SIZE
	.align		4
.L_1:
        /*000c*/ 	.byte	0x04, 0x11
        /*000e*/ 	.short	(.L_3 - .L_2)
	.align		4
.L_2:
        /*0010*/ 	.word	index@(_Z19vectorAddBlockSizeNPiS_S_i)
        /*0014*/ 	.word	0x00000000


	//----- nvinfo : EIATTR_REGCOUNT
	.align		4
.L_3:
        /*0018*/ 	.byte	0x04, 0x2f
        /*001a*/ 	.short	(.L_5 - .L_4)
	.align		4
.L_4:
        /*001c*/ 	.word	index@(_Z17vectorAddNThreadsPiS_S_i)
        /*0020*/ 	.word	0x0000000c


	//----- nvinfo : EIATTR_FRAME_SIZE
	.align		4
.L_5:
        /*0024*/ 	.byte	0x04, 0x11
        /*0026*/ 	.short	(.L_7 - .L_6)
	.align		4
.L_6:
        /*0028*/ 	.word	index@(_Z17vectorAddNThreadsPiS_S_i)
        /*002c*/ 	.word	0x00000000


	//----- nvinfo : EIATTR_MIN_STACK_SIZE
	.align		4
.L_7:
        /*0030*/ 	.byte	0x04, 0x12
        /*0032*/ 	.short	(.L_9 - .L_8)
	.align		4
.L_8:
        /*0034*/ 	.word	index@(_Z17vectorAddNThreadsPiS_S_i)
        /*0038*/ 	.word	0x00000000


	//----- nvinfo : EIATTR_MIN_STACK_SIZE
	.align		4
.L_9:
        /*003c*/ 	.byte	0x04, 0x12
        /*003e*/ 	.short	(.L_11 - .L_10)
	.align		4
.L_10:
        /*0040*/ 	.word	index@(_Z19vectorAddBlockSizeNPiS_S_i)
        /*0044*/ 	.word	0x00000000
.L_11:


//--------------------- .nv.compat                --------------------------
	.section	.nv.compat,"",@"SHT_CUDA_COMPAT_INFO"
	.align	4
        /*0000*/ 	.byte	0x02, 0x09, 0x00, 0x00, 0x02, 0x02, 0x01, 0x00, 0x02, 0x05, 0x05, 0x00, 0x03, 0x07, 0x01, 0x01
        /*0010*/ 	.byte	0x02, 0x03, 0x00, 0x00, 0x02, 0x06, 0x01, 0x00, 0x04, 0x0b, 0x08, 0x00, 0x09, 0x00, 0x00, 0x00
        /*0020*/ 	.byte	0x00, 0x00, 0x00, 0x00


//--------------------- .nv.info._Z17vectorAddNThreadsPiS_S_i --------------------------
	.section	.nv.info._Z17vectorAddNThreadsPiS_S_i,"",@"SHT_CUDA_INFO"
	.sectionflags	@""
	.align	4


	//----- nvinfo : EIATTR_CUDA_API_VERSION
	.align		4
        /*0000*/ 	.byte	0x04, 0x37
        /*0002*/ 	.short	(.L_13 - .L_12)
.L_12:
        /*0004*/ 	.word	0x00000082


	//----- nvinfo : EIATTR_KPARAM_INFO
	.align		4
.L_13:
        /*0008*/ 	.byte	0x04, 0x17
        /*000a*/ 	.short	(.L_15 - .L_14)
.L_14:
        /*000c*/ 	.word	0x00000000
        /*0010*/ 	.short	0x0003
        /*0012*/ 	.short	0x0018
        /*0014*/ 	.byte	0x00, 0xf0, 0x11, 0x00


	//----- nvinfo : EIATTR_KPARAM_INFO
	.align		4
.L_15:
        /*0018*/ 	.byte	0x04, 0x17
        /*001a*/ 	.short	(.L_17 - .L_16)
.L_16:
        /*001c*/ 	.word	0x00000000
        /*0020*/ 	.short	0x0002
        /*0022*/ 	.short	0x0010
        /*0024*/ 	.byte	0x00, 0xf5, 0x21, 0x00


	//----- nvinfo : EIATTR_KPARAM_INFO
	.align		4
.L_17:
        /*0028*/ 	.byte	0x04, 0x17
        /*002a*/ 	.short	(.L_19 - .L_18)
.L_18:
        /*002c*/ 	.word	0x00000000
        /*0030*/ 	.short	0x0001
        /*0032*/ 	.short	0x0008
        /*0034*/ 	.byte	0x00, 0xf5, 0x21, 0x00


	//----- nvinfo : EIATTR_KPARAM_INFO
	.align		4
.L_19:
        /*0038*/ 	.byte	0x04, 0x17
        /*003a*/ 	.short	(.L_21 - .L_20)
.L_20:
        /*003c*/ 	.word	0x00000000
        /*0040*/ 	.short	0x0000
        /*0042*/ 	.short	0x0000
        /*0044*/ 	.byte	0x00, 0xf5, 0x21, 0x00


	//----- nvinfo : EIATTR_SPARSE_MMA_MASK
	.align		4
.L_21:
        /*0048*/ 	.byte	0x03, 0x50
        /*004a*/ 	.short	0x0000


	//----- nvinfo : EIATTR_MAXREG_COUNT
	.align		4
        /*004c*/ 	.byte	0x03, 0x1b
        /*004e*/ 	.short	0x00ff


	//----- nvinfo : EIATTR_MERCURY_ISA_VERSION
	.align		4
        /*0050*/ 	.byte	0x03, 0x5f
        /*0052*/ 	.short	0x0101


	//----- nvinfo : EIATTR_VRC_CTA_INIT_COUNT
	.align		4
        /*0054*/ 	.byte	0x02, 0x4a
	.zero		1
	.zero		1


	//----- nvinfo : EIATTR_EXIT_INSTR_OFFSETS
	.align		4
        /*0058*/ 	.byte	0x04, 0x1c
        /*005a*/ 	.short	(.L_23 - .L_22)


	//   ....[0]....
.L_22:
        /*005c*/ 	.word	0x00000040


	//   ....[1]....
        /*0060*/ 	.word	0x00000100


	//----- nvinfo : EIATTR_CBANK_PARAM_SIZE
	.align		4
.L_23:
        /*0064*/ 	.byte	0x03, 0x19
        /*0066*/ 	.short	0x001c


	//----- nvinfo : EIATTR_PARAM_CBANK
	.align		4
        /*0068*/ 	.byte	0x04, 0x0a
        /*006a*/ 	.short	(.L_25 - .L_24)
	.align		4
.L_24:
        /*006c*/ 	.word	index@(.nv.constant0._Z17vectorAddNThreadsPiS_S_i)
        /*0070*/ 	.short	0x0380
        /*0072*/ 	.short	0x001c


	//----- nvinfo : EIATTR_SW_WAR
	.align		4
.L_25:
        /*0074*/ 	.byte	0x04, 0x36
        /*0076*/ 	.short	(.L_27 - .L_26)
.L_26:
        /*0078*/ 	.word	0x00000008
.L_27:


//--------------------- .nv.info._Z19vectorAddBlockSizeNPiS_S_i --------------------------
	.section	.nv.info._Z19vectorAddBlockSizeNPiS_S_i,"",@"SHT_CUDA_INFO"
	.sectionflags	@""
	.align	4


	//----- nvinfo : EIATTR_CUDA_API_VERSION
	.align		4
        /*0000*/ 	.byte	0x04, 0x37
        /*0002*/ 	.short	(.L_29 - .L_28)
.L_28:
        /*0004*/ 	.word	0x00000082


	//----- nvinfo : EIATTR_KPARAM_INFO
	.align		4
.L_29:
        /*0008*/ 	.byte	0x04, 0x17
        /*000a*/ 	.short	(.L_31 - .L_30)
.L_30:
        /*000c*/ 	.word	0x00000000
        /*0010*/ 	.short	0x0003
        /*0012*/ 	.short	0x0018
        /*0014*/ 	.byte	0x00, 0xf0, 0x11, 0x00


	//----- nvinfo : EIATTR_KPARAM_INFO
	.align		4
.L_31:
        /*0018*/ 	.byte	0x04, 0x17
        /*001a*/ 	.short	(.L_33 - .L_32)
.L_32:
        /*001c*/ 	.word	0x00000000
        /*0020*/ 	.short	0x0002
        /*0022*/ 	.short	0x0010
        /*0024*/ 	.byte	0x00, 0xf5, 0x21, 0x00


	//----- nvinfo : EIATTR_KPARAM_INFO
	.align		4
.L_33:
        /*0028*/ 	.byte	0x04, 0x17
        /*002a*/ 	.short	(.L_35 - .L_34)
.L_34:
        /*002c*/ 	.word	0x00000000
        /*0030*/ 	.short	0x0001
        /*0032*/ 	.short	0x0008
        /*0034*/ 	.byte	0x00, 0xf5, 0x21, 0x00


	//----- nvinfo : EIATTR_KPARAM_INFO
	.align		4
.L_35:
        /*0038*/ 	.byte	0x04, 0x17
        /*003a*/ 	.short	(.L_37 - .L_36)
.L_36:
        /*003c*/ 	.word	0x00000000
        /*0040*/ 	.short	0x0000
        /*0042*/ 	.short	0x0000
        /*0044*/ 	.byte	0x00, 0xf5, 0x21, 0x00


	//----- nvinfo : EIATTR_SPARSE_MMA_MASK
	.align		4
.L_37:
        /*0048*/ 	.byte	0x03, 0x50
        /*004a*/ 	.short	0x0000


	//----- nvinfo : EIATTR_MAXREG_COUNT
	.align		4
        /*004c*/ 	.byte	0x03, 0x1b
        /*004e*/ 	.short	0x00ff


	//----- nvinfo : EIATTR_MERCURY_ISA_VERSION
	.align		4
        /*0050*/ 	.byte	0x03, 0x5f
        /*0052*/ 	.short	0x0101


	//----- nvinfo : EIATTR_VRC_CTA_INIT_COUNT
	.align		4
        /*0054*/ 	.byte	0x02, 0x4a
	.zero		1
	.zero		1


	//----- nvinfo : EIATTR_EXIT_INSTR_OFFSETS
	.align		4
        /*0058*/ 	.byte	0x04, 0x1c
        /*005a*/ 	.short	(.L_39 - .L_38)


	//   ....[0]....
.L_38:
        /*005c*/ 	.word	0x00000040


	//   ....[1]....
        /*0060*/ 	.word	0x00000100


	//----- nvinfo : EIATTR_CBANK_PARAM_SIZE
	.align		4
.L_39:
        /*0064*/ 	.byte	0x03, 0x19
        /*0066*/ 	.short	0x001c


	//----- nvinfo : EIATTR_PARAM_CBANK
	.align		4
        /*0068*/ 	.byte	0x04, 0x0a
        /*006a*/ 	.short	(.L_41 - .L_40)
	.align		4
.L_40:
        /*006c*/ 	.word	index@(.nv.constant0._Z19vectorAddBlockSizeNPiS_S_i)
        /*0070*/ 	.short	0x0380
        /*0072*/ 	.short	0x001c


	//----- nvinfo : EIATTR_SW_WAR
	.align		4
.L_41:
        /*0074*/ 	.byte	0x04, 0x36
        /*0076*/ 	.short	(.L_43 - .L_42)
.L_42:
        /*0078*/ 	.word	0x00000008
.L_43:


//--------------------- .nv.callgraph             --------------------------
	.section	.nv.callgraph,"",@"SHT_CUDA_CALLGRAPH"
	.align	4
	.sectionentsize	8
	.align		4
        /*0000*/ 	.word	0x00000000
	.align		4
        /*0004*/ 	.word	0xffffffff
	.align		4
        /*0008*/ 	.word	0x00000000
	.align		4
        /*000c*/ 	.word	0xfffffffe
	.align		4
        /*0010*/ 	.word	0x00000000
	.align		4
        /*0014*/ 	.word	0xfffffffd
	.align		4
        /*0018*/ 	.word	0x00000000
	.align		4
        /*001c*/ 	.word	0xfffffffc


//--------------------- .text._Z17vectorAddNThreadsPiS_S_i --------------------------
	.section	.text._Z17vectorAddNThreadsPiS_S_i,"ax",@progbits
	.align	128
        .global         _Z17vectorAddNThreadsPiS_S_i
        .type           _Z17vectorAddNThreadsPiS_S_i,@function
        .size           _Z17vectorAddNThreadsPiS_S_i,(.L_x_2 - _Z17vectorAddNThreadsPiS_S_i)
        .other          _Z17vectorAddNThreadsPiS_S_i,@"STO_CUDA_ENTRY STV_DEFAULT"
_Z17vectorAddNThreadsPiS_S_i:
.text._Z17vectorAddNThreadsPiS_S_i:
[----:B------:R-:W-:Y:S01]  /*0000*/  LDC R1, c[0x0][0x37c] ;  /* 0x0000df00ff017b82 */ /* 0x000fe20000000800 */
[----:B------:R-:W0:Y:S01]  /*0010*/  S2R R9, SR_TID.X ;  /* 0x0000000000097919 */ /* 0x000e220000002100 */
[----:B------:R-:W0:Y:S02]  /*0020*/  LDCU UR4, c[0x0][0x398] ;  /* 0x00007300ff0477ac */ /* 0x000e240008000800 */
[----:B0-----:R-:W-:-:S13]  /*0030*/  ISETP.GE.AND P0, PT, R9, UR4, PT ;  /* 0x0000000409007c0c */ /* 0x001fda000bf06270 */
[----:B------:R-:W-:Y:S05]  /*0040*/  @P0 EXIT ;  /* 0x000000000000094d */ /* 0x000fea0003800000 */
[----:B------:R-:W0:Y:S01]  /*0050*/  LDC.64 R2, c[0x0][0x380] ;  /* 0x0000e000ff027b82 */ /* 0x000e220000000a00 */
[----:B------:R-:W1:Y:S07]  /*0060*/  LDCU.64 UR4, c[0x0][0x358] ;  /* 0x00006b00ff0477ac */ /* 0x000e6e0008000a00 */
[----:B------:R-:W2:Y:S08]  /*0070*/  LDC.64 R4, c[0x0][0x388] ;  /* 0x0000e200ff047b82 */ /* 0x000eb00000000a00 */
[----:B------:R-:W3:Y:S01]  /*0080*/  LDC.64 R6, c[0x0][0x390] ;  /* 0x0000e400ff067b82 */ /* 0x000ee20000000a00 */
[----:B0-----:R-:W-:-:S06]  /*0090*/  IMAD.WIDE.U32 R2, R9, 0x4, R2 ;  /* 0x0000000409027825 */ /* 0x001fcc00078e0002 */
[----:B-1----:R-:W4:Y:S01]  /*00a0*/  LDG.E R2, desc[UR4][R2.64] ;  /* 0x0000000402027981 */ /* 0x002f22000c1e1900 */
[----:B--2---:R-:W-:-:S06]  /*00b0*/  IMAD.WIDE.U32 R4, R9, 0x4, R4 ;  /* 0x0000000409047825 */ /* 0x004fcc00078e0004 */
[----:B------:R-:W4:Y:S01]  /*00c0*/  LDG.E R5, desc[UR4][R4.64] ;  /* 0x0000000404057981 */ /* 0x000f22000c1e1900 */
[----:B---3--:R-:W-:Y:S01]  /*00d0*/  IMAD.WIDE.U32 R6, R9, 0x4, R6 ;  /* 0x0000000409067825 */ /* 0x008fe200078e0006 */
[----:B----4-:R-:W-:-:S05]  /*00e0*/  IADD3 R9, PT, PT, R2, R5, RZ ;  /* 0x0000000502097210 */ /* 0x010fca0007ffe0ff */
[----:B------:R-:W-:Y:S01]  /*00f0*/  STG.E desc[UR4][R6.64], R9 ;  /* 0x0000000906007986 */ /* 0x000fe2000c101904 */
[----:B------:R-:W-:Y:S05]  /*0100*/  EXIT ;  /* 0x000000000000794d */ /* 0x000fea0003800000 */
.L_x_0:
[----:B------:R-:W-:-:S00]  /*0110*/  BRA `(.L_x_0) ;  /* 0xfffffffc00fc7947 */ /* 0x000fc0000383ffff */
[----:B------:R-:W-:-:S00]  /*0120*/  NOP ;  /* 0x0000000000007918 */ /* 0x000fc00000000000 */
        /* <DEDUP_REMOVED lines=13> */
.L_x_2:


//--------------------- .text._Z19vectorAddBlockSizeNPiS_S_i --------------------------
	.section	.text._Z19vectorAddBlockSizeNPiS_S_i,"ax",@progbits
	.align	128
        .global         _Z19vectorAddBlockSizeNPiS_S_i
        .type           _Z19vectorAddBlockSizeNPiS_S_i,@function
        .size           _Z19vectorAddBlockSizeNPiS_S_i,(.L_x_3 - _Z19vectorAddBlockSizeNPiS_S_i)
        .other          _Z19vectorAddBlockSizeNPiS_S_i,@"STO_CUDA_ENTRY STV_DEFAULT"
_Z19vectorAddBlockSizeNPiS_S_i:
.text._Z19vectorAddBlockSizeNPiS_S_i:
        /* <DEDUP_REMOVED lines=17> */
.L_x_1:
        /* <DEDUP_REMOVED lines=15> */
.L_x_3:


//--------------------- .nv.shared.reserved.0     --------------------------
	.section	.nv.shared.reserved.0,"aw",@nobits
	.weak		__nv_reservedSMEM_offset_0_alias
	.size		__nv_reservedSMEM_offset_0_alias, 0, 64
	.other		__nv_reservedSMEM_offset_0_alias,@"STO_CUDA_RESERVED_SHARED STV_DEFAULT"
__nv_reservedSMEM_offset_0_alias:
	.zero		0
	.zero		64


//--------------------- .nv.constant0._Z17vectorAddNThreadsPiS_S_i --------------------------
	.section	.nv.constant0._Z17vectorAddNThreadsPiS_S_i,"a",@progbits
	.sectionflags	@""
	.align	4
.nv.constant0._Z17vectorAddNThreadsPiS_S_i:
	.zero		924


//--------------------- .nv.constant0._Z19vectorAddBlockSizeNPiS_S_i --------------------------
	.section	.nv.constant0._Z19vectorAddBlockSizeNPiS_S_i,"a",@progbits
	.sectionflags	@""
	.align	4
.nv.constant0._Z19vectorAddBlockSizeNPiS_S_i:
	.zero		924


//--------------------- SYMBOLS --------------------------

	.type		.nv.reservedSmem.offset0,@object
	.size		.nv.reservedSmem.offset0,0x4
